	.headerflags	@"EF_CUDA_TEXMODE_UNIFIED EF_CUDA_64BIT_ADDRESS EF_CUDA_ACCELERATORS EF_CUDA_SM90 EF_CUDA_VIRTUAL_SM(EF_CUDA_SM90)"
	.elftype	@"ET_EXEC"


//--------------------- .nv.info                  --------------------------
	.section	.nv.info,"",@"SHT_CUDA_INFO"
	.align	4


	//----- nvinfo : EIATTR_REGCOUNT
	.align		4
        /*0000*/ 	.byte	0x04, 0x2f
        /*0002*/ 	.short	(.L_1 - .L_0)
	.align		4
.L_0:
        /*0004*/ 	.word	index@(triton_poi_fused_max_pool2d_with_indices_3)
        /*0008*/ 	.word	0x0000001a


	//----- nvinfo : EIATTR_MIN_STACK_SIZE
	.align		4
.L_1:
        /*000c*/ 	.byte	0x04, 0x12
        /*000e*/ 	.short	(.L_3 - .L_2)
	.align		4
.L_2:
        /*0010*/ 	.word	index@(triton_poi_fused_max_pool2d_with_indices_3)
        /*0014*/ 	.word	0x00000000


	//----- nvinfo : EIATTR_FRAME_SIZE
	.align		4
.L_3:
        /*0018*/ 	.byte	0x04, 0x11
        /*001a*/ 	.short	(.L_5 - .L_4)
	.align		4
.L_4:
        /*001c*/ 	.word	index@(triton_poi_fused_max_pool2d_with_indices_3)
        /*0020*/ 	.word	0x00000000


	//----- nvinfo : EIATTR_MIN_STACK_SIZE
	.align		4
.L_5:
        /*0024*/ 	.byte	0x04, 0x12
        /*0026*/ 	.short	(.L_7 - .L_6)
	.align		4
.L_6:
        /*0028*/ 	.word	index@(triton_poi_fused_max_pool2d_with_indices_3)
        /*002c*/ 	.word	0x00000000
.L_7:


//--------------------- .nv.info.triton_poi_fused_max_pool2d_with_indices_3 --------------------------
	.section	.nv.info.triton_poi_fused_max_pool2d_with_indices_3,"",@"SHT_CUDA_INFO"
	.sectionflags	@""
	.align	4


	//----- nvinfo : EIATTR_CUDA_API_VERSION
	.align		4
        /*0000*/ 	.byte	0x04, 0x37
        /*0002*/ 	.short	(.L_9 - .L_8)
.L_8:
        /*0004*/ 	.word	0x0000007c


	//----- nvinfo : EIATTR_KPARAM_INFO
	.align		4
.L_9:
        /*0008*/ 	.byte	0x04, 0x17
        /*000a*/ 	.short	(.L_11 - .L_10)
.L_10:
        /*000c*/ 	.word	0x00000000
        /*0010*/ 	.short	0x0003
        /*0012*/ 	.short	0x0018
        /*0014*/ 	.byte	0x00, 0xf0, 0x11, 0x00


	//----- nvinfo : EIATTR_KPARAM_INFO
	.align		4
.L_11:
        /*0018*/ 	.byte	0x04, 0x17
        /*001a*/ 	.short	(.L_13 - .L_12)
.L_12:
        /*001c*/ 	.word	0x00000000
        /*0020*/ 	.short	0x0002
        /*0022*/ 	.short	0x0010
        /*0024*/ 	.byte	0x00, 0xf4, 0x21, 0x00


	//----- nvinfo : EIATTR_KPARAM_INFO
	.align		4
.L_13:
        /*0028*/ 	.byte	0x04, 0x17
        /*002a*/ 	.short	(.L_15 - .L_14)
.L_14:
        /*002c*/ 	.word	0x00000000
        /*0030*/ 	.short	0x0001
        /*0032*/ 	.short	0x0008
        /*0034*/ 	.byte	0x00, 0xf4, 0x21, 0x00


	//----- nvinfo : EIATTR_KPARAM_INFO
	.align		4
.L_15:
        /*0038*/ 	.byte	0x04, 0x17
        /*003a*/ 	.short	(.L_17 - .L_16)
.L_16:
        /*003c*/ 	.word	0x00000000
        /*0040*/ 	.short	0x0000
        /*0042*/ 	.short	0x0000
        /*0044*/ 	.byte	0x00, 0xf4, 0x21, 0x00


	//----- nvinfo : EIATTR_SPARSE_MMA_MASK
	.align		4
.L_17:
        /*0048*/ 	.byte	0x03, 0x50
        /*004a*/ 	.short	0x0000


	//----- nvinfo : EIATTR_MAXREG_COUNT
	.align		4
        /*004c*/ 	.byte	0x03, 0x1b
        /*004e*/ 	.short	0x00ff


	//----- nvinfo : EIATTR_EXIT_INSTR_OFFSETS
	.align		4
        /*0050*/ 	.byte	0x04, 0x1c
        /*0052*/ 	.short	(.L_19 - .L_18)


	//   ....[0]....
.L_18:
        /*0054*/ 	.word	0x00000560


	//   ....[1]....
        /*0058*/ 	.word	0x00000580


	//----- nvinfo : EIATTR_REQNTID
	.align		4
.L_19:
        /*005c*/ 	.byte	0x04, 0x10
        /*005e*/ 	.short	(.L_21 - .L_20)
.L_20:
        /*0060*/ 	.word	0x00000080
        /*0064*/ 	.word	0x00000001
        /*0068*/ 	.word	0x00000001


	//----- nvinfo : EIATTR_CBANK_PARAM_SIZE
	.align		4
.L_21:
        /*006c*/ 	.byte	0x03, 0x19
        /*006e*/ 	.short	0x001c


	//----- nvinfo : EIATTR_PARAM_CBANK
	.align		4
        /*0070*/ 	.byte	0x04, 0x0a
        /*0072*/ 	.short	(.L_23 - .L_22)
	.align		4
.L_22:
        /*0074*/ 	.word	index@(.nv.constant0.triton_poi_fused_max_pool2d_with_indices_3)
        /*0078*/ 	.short	0x0210
        /*007a*/ 	.short	0x001c


	//----- nvinfo : EIATTR_SW_WAR
	.align		4
.L_23:
        /*007c*/ 	.byte	0x04, 0x36
        /*007e*/ 	.short	(.L_25 - .L_24)
.L_24:
        /*0080*/ 	.word	0x00000008
.L_25:


//--------------------- .nv.callgraph             --------------------------
	.section	.nv.callgraph,"",@"SHT_CUDA_CALLGRAPH"
	.align	4
	.sectionentsize	8
	.align		4
        /*0000*/ 	.word	0x00000000
	.align		4
        /*0004*/ 	.word	0xffffffff
	.align		4
        /*0008*/ 	.word	0x00000000
	.align		4
        /*000c*/ 	.word	0xfffffffe
	.align		4
        /*0010*/ 	.word	0x00000000
	.align		4
        /*0014*/ 	.word	0xfffffffd
	.align		4
        /*0018*/ 	.word	0x00000000
	.align		4
        /*001c*/ 	.word	0xfffffffc


//--------------------- .text.triton_poi_fused_max_pool2d_with_indices_3 --------------------------
	.section	.text.triton_poi_fused_max_pool2d_with_indices_3,"ax",@progbits
	.align	128
        .global         triton_poi_fused_max_pool2d_with_indices_3
        .type           triton_poi_fused_max_pool2d_with_indices_3,@function
        .size           triton_poi_fused_max_pool2d_with_indices_3,(.L_x_1 - triton_poi_fused_max_pool2d_with_indices_3)
        .other          triton_poi_fused_max_pool2d_with_indices_3,@"STO_CUDA_ENTRY STV_DEFAULT"
triton_poi_fused_max_pool2d_with_indices_3:
.text.triton_poi_fused_max_pool2d_with_indices_3:
[----:B------:R-:W0:Y:S02]  /*0000*/  LDC R1, c[0x0][0x28] ;  /* 0x00000a00ff017b82 */ /* 0x000e240000000800 */
[----:B------:R-:W1:Y:S01]  /*0010*/  S2R R0, SR_TID.X ;  /* 0x0000000000007919 */ /* 0x000e620000002100 */
[----:B------:R-:W-:Y:S01]  /*0020*/  IMAD.MOV.U32 R2, RZ, RZ, RZ ;  /* 0x000000ffff027224 */ /* 0x000fe200078e00ff */
[----:B------:R-:W2:Y:S01]  /*0030*/  LDC.64 R4, c[0x0][0x210] ;  /* 0x00008400ff047b82 */ /* 0x000ea20000000a00 */
[----:B------:R-:W-:Y:S01]  /*0040*/  IMAD.MOV.U32 R6, RZ, RZ, RZ ;  /* 0x000000ffff067224 */ /* 0x000fe200078e00ff */
[----:B------:R-:W3:Y:S01]  /*0050*/  S2R R3, SR_CTAID.X ;  /* 0x0000000000037919 */ /* 0x000ee20000002500 */
[----:B------:R-:W-:Y:S01]  /*0060*/  IMAD.MOV.U32 R13, RZ, RZ, RZ ;  /* 0x000000ffff0d7224 */ /* 0x000fe200078e00ff */
[----:B------:R-:W-:Y:S01]  /*0070*/  ULDC.64 UR4, c[0x0][0x208] ;  /* 0x0000820000047ab9 */ /* 0x000fe20000000a00 */
[----:B------:R-:W-:Y:S01]  /*0080*/  ULDC.64 UR6, c[0x0][0x218] ;  /* 0x0000860000067ab9 */ /* 0x000fe20000000a00 */
[----:B-1----:R-:W-:-:S05]  /*0090*/  IMAD.SHL.U32 R0, R0, 0x2, RZ ;  /* 0x0000000200007824 */ /* 0x002fca00078e00ff */
[----:B------:R-:W-:-:S05]  /*00a0*/  LOP3.LUT R0, R0, 0xfe, RZ, 0xc0, !PT ;  /* 0x000000fe00007812 */ /* 0x000fca00078ec0ff */
[----:B---3--:R-:W-:-:S04]  /*00b0*/  IMAD R3, R3, 0x100, R0 ;  /* 0x0000010003037824 */ /* 0x008fc800078e0200 */
[C---:B------:R-:W-:Y:S01]  /*00c0*/  VIADD R7, R3.reuse, 0x1 ;  /* 0x0000000103077836 */ /* 0x040fe20000000000 */
[C---:B------:R-:W-:Y:S01]  /*00d0*/  ISETP.GE.AND P0, PT, R3.reuse, 0xe100, PT ;  /* 0x0000e1000300780c */ /* 0x040fe20003f06270 */
[----:B------:R-:W-:-:S04]  /*00e0*/  IMAD.HI R0, R3, -0x77777777, R2 ;  /* 0x8888888903007827 */ /* 0x000fc800078e0202 */
[----:B------:R-:W-:Y:S01]  /*00f0*/  IMAD.HI R2, R7, -0x77777777, R6 ;  /* 0x8888888907027827 */ /* 0x000fe200078e0206 */
[----:B------:R-:W-:-:S04]  /*0100*/  SHF.R.U32.HI R9, RZ, 0x1f, R0 ;  /* 0x0000001fff097819 */ /* 0x000fc80000011600 */
[----:B------:R-:W-:Y:S02]  /*0110*/  SHF.R.U32.HI R11, RZ, 0x1f, R2 ;  /* 0x0000001fff0b7819 */ /* 0x000fe40000011602 */
[----:B------:R-:W-:Y:S02]  /*0120*/  LEA.HI.SX32 R9, R0, R9, 0x1d ;  /* 0x0000000900097211 */ /* 0x000fe400078feaff */
[----:B------:R-:W-:Y:S01]  /*0130*/  LEA.HI.SX32 R11, R2, R11, 0x1d ;  /* 0x0000000b020b7211 */ /* 0x000fe200078feaff */
[----:B------:R-:W-:Y:S02]  /*0140*/  IMAD.MOV.U32 R2, RZ, RZ, RZ ;  /* 0x000000ffff027224 */ /* 0x000fe400078e00ff */
[----:B------:R-:W-:Y:S02]  /*0150*/  IMAD R0, R9, -0xf, R3 ;  /* 0xfffffff109007824 */ /* 0x000fe400078e0203 */
[----:B------:R-:W-:Y:S02]  /*0160*/  IMAD R6, R11, -0xf, R7 ;  /* 0xfffffff10b067824 */ /* 0x000fe400078e0207 */
[----:B------:R-:W-:Y:S01]  /*0170*/  IMAD R0, R9, 0x1e, R0 ;  /* 0x0000001e09007824 */ /* 0x000fe200078e0200 */
[----:B------:R-:W-:Y:S01]  /*0180*/  CS2R R8, SRZ ;  /* 0x0000000000087805 */ /* 0x000fe2000001ff00 */
[----:B------:R-:W-:-:S02]  /*0190*/  IMAD R6, R11, 0x1e, R6 ;  /* 0x0000001e0b067824 */ /* 0x000fc400078e0206 */
[----:B------:R-:W-:Y:S02]  /*01a0*/  IMAD.SHL.U32 R21, R0, 0x2, RZ ;  /* 0x0000000200157824 */ /* 0x000fe400078e00ff */
[----:B------:R-:W-:Y:S02]  /*01b0*/  IMAD.SHL.U32 R23, R6, 0x2, RZ ;  /* 0x0000000206177824 */ /* 0x000fe400078e00ff */
[----:B--2---:R-:W-:-:S04]  /*01c0*/  IMAD.WIDE R6, R21, 0x4, R4 ;  /* 0x0000000415067825 */ /* 0x004fc800078e0204 */
[----:B------:R-:W-:Y:S01]  /*01d0*/  IMAD.MOV.U32 R11, RZ, RZ, RZ ;  /* 0x000000ffff0b7224 */ /* 0x000fe200078e00ff */
[----:B------:R-:W2:Y:S01]  /*01e0*/  @!P0 LDG.E.EL R13, desc[UR4][R6.64] ;  /* 0x00000004060d8981 */ /* 0x000ea2000c2e1900 */
[----:B------:R-:W-:-:S03]  /*01f0*/  IMAD.WIDE R14, R23, 0x4, R4 ;  /* 0x00000004170e7825 */ /* 0x000fc600078e0204 */
[----:B------:R1:W2:Y:S01]  /*0200*/  @!P0 LDG.E.EL R2, desc[UR4][R6.64+0x4] ;  /* 0x0000040406028981 */ /* 0x0002a2000c2e1900 */
[----:B------:R-:W-:Y:S02]  /*0210*/  VIADD R17, R21, 0x1e ;  /* 0x0000001e15117836 */ /* 0x000fe40000000000 */
[----:B------:R-:W-:Y:S01]  /*0220*/  VIADD R19, R23, 0x1e ;  /* 0x0000001e17137836 */ /* 0x000fe20000000000 */
[----:B------:R-:W3:Y:S01]  /*0230*/  @!P0 LDG.E.EL R8, desc[UR4][R14.64] ;  /* 0x000000040e088981 */ /* 0x000ee2000c2e1900 */
[----:B------:R-:W-:-:S03]  /*0240*/  IMAD.WIDE R16, R17, 0x4, R4 ;  /* 0x0000000411107825 */ /* 0x000fc600078e0204 */
[----:B------:R-:W3:Y:S01]  /*0250*/  @!P0 LDG.E.EL R11, desc[UR4][R14.64+0x4] ;  /* 0x000004040e0b8981 */ /* 0x000ee2000c2e1900 */
[----:B------:R-:W-:Y:S02]  /*0260*/  IMAD.MOV.U32 R0, RZ, RZ, RZ ;  /* 0x000000ffff007224 */ /* 0x000fe400078e00ff */
[--C-:B------:R-:W-:Y:S01]  /*0270*/  IMAD.WIDE R18, R19, 0x4, R4.reuse ;  /* 0x0000000413127825 */ /* 0x100fe200078e0204 */
[----:B------:R-:W4:Y:S04]  /*0280*/  @!P0 LDG.E.EL R9, desc[UR4][R16.64] ;  /* 0x0000000410098981 */ /* 0x000f28000c2e1900 */
[----:B------:R-:W5:Y:S01]  /*0290*/  @!P0 LDG.E.EL R0, desc[UR4][R18.64] ;  /* 0x0000000412008981 */ /* 0x000f62000c2e1900 */
[----:B------:R-:W-:Y:S02]  /*02a0*/  VIADD R21, R21, 0x1f ;  /* 0x0000001f15157836 */ /* 0x000fe40000000000 */
[----:B------:R-:W-:Y:S01]  /*02b0*/  VIADD R23, R23, 0x1f ;  /* 0x0000001f17177836 */ /* 0x000fe20000000000 */
[----:B-1----:R-:W-:Y:S01]  /*02c0*/  CS2R R6, SRZ ;  /* 0x0000000000067805 */ /* 0x002fe2000001ff00 */
[----:B------:R-:W-:-:S04]  /*02d0*/  IMAD.WIDE R20, R21, 0x4, R4 ;  /* 0x0000000415147825 */ /* 0x000fc800078e0204 */
[----:B------:R-:W-:Y:S01]  /*02e0*/  IMAD.WIDE R4, R23, 0x4, R4 ;  /* 0x0000000417047825 */ /* 0x000fe200078e0204 */
[----:B------:R-:W5:Y:S04]  /*02f0*/  @!P0 LDG.E.EL R6, desc[UR4][R20.64] ;  /* 0x0000000414068981 */ /* 0x000f68000c2e1900 */
[----:B------:R1:W5:Y:S02]  /*0300*/  @!P0 LDG.E.EL R7, desc[UR4][R4.64] ;  /* 0x0000000404078981 */ /* 0x000364000c2e1900 */
[----:B-1----:R-:W-:Y:S02]  /*0310*/  IMAD.MOV.U32 R4, RZ, RZ, RZ ;  /* 0x000000ffff047224 */ /* 0x002fe400078e00ff */
[----:B------:R-:W-:Y:S02]  /*0320*/  IMAD.MOV.U32 R5, RZ, RZ, R3 ;  /* 0x000000ffff057224 */ /* 0x000fe400078e0003 */
[----:B------:R-:W-:-:S05]  /*0330*/  IMAD.HI R10, R3, -0x6e5d4c3b, R4 ;  /* 0x91a2b3c5030a7827 */ /* 0x000fca00078e0204 */
[----:B------:R-:W-:-:S04]  /*0340*/  SHF.R.U32.HI R15, RZ, 0x1f, R10 ;  /* 0x0000001fff0f7819 */ /* 0x000fc8000001160a */
[----:B------:R-:W-:-:S05]  /*0350*/  LEA.HI.SX32 R15, R10, R15, 0x13 ;  /* 0x0000000f0a0f7211 */ /* 0x000fca00078f9aff */
[----:B------:R-:W-:-:S04]  /*0360*/  IMAD R4, R15, -0x3840, R3 ;  /* 0xffffc7c00f047824 */ /* 0x000fc800078e0203 */
[----:B------:R-:W-:Y:S02]  /*0370*/  IMAD R15, R15, 0x3880, R4 ;  /* 0x000038800f0f7824 */ /* 0x000fe400078e0204 */
[----:B------:R-:W1:Y:S02]  /*0380*/  LDC.64 R4, c[0x0][0x220] ;  /* 0x00008800ff047b82 */ /* 0x000e640000000a00 */
[----:B-1----:R-:W-:Y:S01]  /*0390*/  IMAD.WIDE R4, R3, 0x4, R4 ;  /* 0x0000000403047825 */ /* 0x002fe200078e0204 */
[C---:B--2---:R-:W-:Y:S02]  /*03a0*/  FSETP.GT.AND P6, PT, R2.reuse, R13, PT ;  /* 0x0000000d0200720b */ /* 0x044fe40003fc4000 */
[----:B---3--:R-:W-:Y:S02]  /*03b0*/  FSETP.GT.AND P5, PT, R11, R8, PT ;  /* 0x000000080b00720b */ /* 0x008fe40003fa4000 */
[----:B------:R-:W-:Y:S02]  /*03c0*/  FSETP.NAN.AND P2, PT, R2, R2, PT ;  /* 0x000000020200720b */ /* 0x000fe40003f48000 */
[----:B----4-:R-:W-:-:S02]  /*03d0*/  FSETP.NAN.AND P3, PT, R9, R9, PT ;  /* 0x000000090900720b */ /* 0x010fc40003f68000 */
[----:B------:R-:W-:Y:S02]  /*03e0*/  FSETP.NAN.AND P1, PT, R11, R11, PT ;  /* 0x0000000b0b00720b */ /* 0x000fe40003f28000 */
[----:B-----5:R-:W-:-:S03]  /*03f0*/  FSETP.NAN.AND P4, PT, R0, R0, PT ;  /* 0x000000000000720b */ /* 0x020fc60003f88000 */
[----:B------:R-:W-:Y:S02]  /*0400*/  @!P6 SEL R2, R2, R13, P2 ;  /* 0x0000000d0202e207 */ /* 0x000fe40001000000 */
[----:B------:R-:W-:Y:S02]  /*0410*/  @!P5 SEL R11, R11, R8, P1 ;  /* 0x000000080b0bd207 */ /* 0x000fe40000800000 */
[----:B------:R-:W-:Y:S02]  /*0420*/  FSETP.GEU.AND P2, PT, R2, R9, PT ;  /* 0x000000090200720b */ /* 0x000fe40003f4e000 */
[----:B------:R-:W-:Y:S02]  /*0430*/  FSETP.GEU.AND P1, PT, R11, R0, PT ;  /* 0x000000000b00720b */ /* 0x000fe40003f2e000 */
[----:B------:R-:W-:Y:S02]  /*0440*/  @!P3 SEL R9, R9, R2, !P2 ;  /* 0x000000020909b207 */ /* 0x000fe40005000000 */
[----:B------:R-:W-:-:S02]  /*0450*/  SEL R2, RZ, 0x1, !P6 ;  /* 0x00000001ff027807 */ /* 0x000fc40007000000 */
[----:B------:R-:W-:Y:S02]  /*0460*/  SEL R8, RZ, 0x1, !P5 ;  /* 0x00000001ff087807 */ /* 0x000fe40006800000 */
[----:B------:R-:W-:Y:S02]  /*0470*/  @!P4 SEL R0, R0, R11, !P1 ;  /* 0x0000000b0000c207 */ /* 0x000fe40004800000 */
[----:B------:R-:W-:Y:S02]  /*0480*/  SEL R2, R2, 0x2, P2 ;  /* 0x0000000202027807 */ /* 0x000fe40001000000 */
[----:B------:R-:W-:Y:S02]  /*0490*/  SEL R8, R8, 0x2, P1 ;  /* 0x0000000208087807 */ /* 0x000fe40000800000 */
[----:B------:R-:W-:Y:S02]  /*04a0*/  FSETP.GEU.AND P2, PT, R9, R6, PT ;  /* 0x000000060900720b */ /* 0x000fe40003f4e000 */
[----:B------:R-:W-:-:S02]  /*04b0*/  FSETP.GEU.AND P1, PT, R0, R7, PT ;  /* 0x000000070000720b */ /* 0x000fc40003f2e000 */
[----:B------:R-:W-:Y:S02]  /*04c0*/  FSETP.NAN.AND P4, PT, R6, R6, PT ;  /* 0x000000060600720b */ /* 0x000fe40003f88000 */
[----:B------:R-:W-:Y:S02]  /*04d0*/  FSETP.NAN.AND P5, PT, R7, R7, PT ;  /* 0x000000070700720b */ /* 0x000fe40003fa8000 */
[----:B------:R-:W-:Y:S02]  /*04e0*/  SEL R2, R2, 0x3, P2 ;  /* 0x0000000302027807 */ /* 0x000fe40001000000 */
[----:B------:R-:W-:Y:S02]  /*04f0*/  SEL R13, R8, 0x3, P1 ;  /* 0x00000003080d7807 */ /* 0x000fe40000800000 */
[----:B------:R-:W-:-:S03]  /*0500*/  IADD3 R10, P3, R15, UR6, RZ ;  /* 0x000000060f0a7c10 */ /* 0x000fc6000ff7e0ff */
[----:B------:R-:W-:Y:S01]  /*0510*/  IMAD R13, R13, 0x100, R2 ;  /* 0x000001000d0d7824 */ /* 0x000fe200078e0202 */
[----:B------:R-:W-:Y:S02]  /*0520*/  LEA.HI.X.SX32 R11, R15, UR7, 0x1, P3 ;  /* 0x000000070f0b7c11 */ /* 0x000fe400098f0eff */
[----:B------:R-:W-:-:S03]  /*0530*/  @!P4 SEL R6, R6, R9, !P2 ;  /* 0x000000090606c207 */ /* 0x000fc60005000000 */
[----:B------:R1:W-:Y:S01]  /*0540*/  @!P0 STG.E.U16 desc[UR4][R10.64], R13 ;  /* 0x0000000d0a008986 */ /* 0x0003e2000c101504 */
[----:B------:R-:W-:Y:S01]  /*0550*/  @!P5 SEL R7, R7, R0, !P1 ;  /* 0x000000000707d207 */ /* 0x000fe20004800000 */
[----:B------:R-:W-:Y:S06]  /*0560*/  @P0 EXIT ;  /* 0x000000000000094d */ /* 0x000fec0003800000 */
[----:B------:R-:W-:Y:S01]  /*0570*/  STG.E.64 desc[UR4][R4.64], R6 ;  /* 0x0000000604007986 */ /* 0x000fe2000c101b04 */
[----:B------:R-:W-:Y:S05]  /*0580*/  EXIT ;  /* 0x000000000000794d */ /* 0x000fea0003800000 */
.L_x_0:
[----:B------:R-:W-:-:S00]  /*0590*/  BRA `(.L_x_0) ;  /* 0xfffffffc00fc7947 */ /* 0x000fc0000383ffff */
[----:B------:R-:W-:-:S00]  /*05a0*/  NOP ;  /* 0x0000000000007918 */ /* 0x000fc00000000000 */
        /* <DEDUP_REMOVED lines=13> */
.L_x_1:


//--------------------- .nv.constant0.triton_poi_fused_max_pool2d_with_indices_3 --------------------------
	.section	.nv.constant0.triton_poi_fused_max_pool2d_with_indices_3,"a",@progbits
	.sectionflags	@""
	.align	4
.nv.constant0.triton_poi_fused_max_pool2d_with_indices_3:
	.zero		556
